	.headerflags	@"EF_CUDA_TEXMODE_UNIFIED EF_CUDA_64BIT_ADDRESS EF_CUDA_ACCELERATORS EF_CUDA_SM90 EF_CUDA_VIRTUAL_SM(EF_CUDA_SM90)"
	.elftype	@"ET_EXEC"


//--------------------- .nv.info                  --------------------------
	.section	.nv.info,"",@"SHT_CUDA_INFO"
	.align	4


	//----- nvinfo : EIATTR_REGCOUNT
	.align		4
        /*0000*/ 	.byte	0x04, 0x2f
        /*0002*/ 	.short	(.L_3 - .L_2)
	.align		4
.L_2:
        /*0004*/ 	.word	index@(triton_poi_fused__native_batch_norm_legit_no_training_mul_softplus_tanh_4)
        /*0008*/ 	.word	0x00000012


	//----- nvinfo : EIATTR_MIN_STACK_SIZE
	.align		4
.L_3:
        /*000c*/ 	.byte	0x04, 0x12
        /*000e*/ 	.short	(.L_5 - .L_4)
	.align		4
.L_4:
        /*0010*/ 	.word	index@(triton_poi_fused__native_batch_norm_legit_no_training_mul_softplus_tanh_4)
        /*0014*/ 	.word	0x00000000


	//----- nvinfo : EIATTR_FRAME_SIZE
	.align		4
.L_5:
        /*0018*/ 	.byte	0x04, 0x11
        /*001a*/ 	.short	(.L_7 - .L_6)
	.align		4
.L_6:
        /*001c*/ 	.word	index@(triton_poi_fused__native_batch_norm_legit_no_training_mul_softplus_tanh_4)
        /*0020*/ 	.word	0x00000000


	//----- nvinfo : EIATTR_MIN_STACK_SIZE
	.align		4
.L_7:
        /*0024*/ 	.byte	0x04, 0x12
        /*0026*/ 	.short	(.L_9 - .L_8)
	.align		4
.L_8:
        /*0028*/ 	.word	index@(triton_poi_fused__native_batch_norm_legit_no_training_mul_softplus_tanh_4)
        /*002c*/ 	.word	0x00000000
.L_9:


//--------------------- .nv.info.triton_poi_fused__native_batch_norm_legit_no_training_mul_softplus_tanh_4 --------------------------
	.section	.nv.info.triton_poi_fused__native_batch_norm_legit_no_training_mul_softplus_tanh_4,"",@"SHT_CUDA_INFO"
	.sectionflags	@""
	.align	4


	//----- nvinfo : EIATTR_CUDA_API_VERSION
	.align		4
        /*0000*/ 	.byte	0x04, 0x37
        /*0002*/ 	.short	(.L_11 - .L_10)
.L_10:
        /*0004*/ 	.word	0x0000007c


	//----- nvinfo : EIATTR_KPARAM_INFO
	.align		4
.L_11:
        /*0008*/ 	.byte	0x04, 0x17
        /*000a*/ 	.short	(.L_13 - .L_12)
.L_12:
        /*000c*/ 	.word	0x00000000
        /*0010*/ 	.short	0x0006
        /*0012*/ 	.short	0x0030
        /*0014*/ 	.byte	0x00, 0xf0, 0x11, 0x00


	//----- nvinfo : EIATTR_KPARAM_INFO
	.align		4
.L_13:
        /*0018*/ 	.byte	0x04, 0x17
        /*001a*/ 	.short	(.L_15 - .L_14)
.L_14:
        /*001c*/ 	.word	0x00000000
        /*0020*/ 	.short	0x0005
        /*0022*/ 	.short	0x0028
        /*0024*/ 	.byte	0x00, 0xf4, 0x21, 0x00


	//----- nvinfo : EIATTR_KPARAM_INFO
	.align		4
.L_15:
        /*0028*/ 	.byte	0x04, 0x17
        /*002a*/ 	.short	(.L_17 - .L_16)
.L_16:
        /*002c*/ 	.word	0x00000000
        /*0030*/ 	.short	0x0004
        /*0032*/ 	.short	0x0020
        /*0034*/ 	.byte	0x00, 0xf4, 0x21, 0x00


	//----- nvinfo : EIATTR_KPARAM_INFO
	.align		4
.L_17:
        /*0038*/ 	.byte	0x04, 0x17
        /*003a*/ 	.short	(.L_19 - .L_18)
.L_18:
        /*003c*/ 	.word	0x00000000
        /*0040*/ 	.short	0x0003
        /*0042*/ 	.short	0x0018
        /*0044*/ 	.byte	0x00, 0xf4, 0x21, 0x00


	//----- nvinfo : EIATTR_KPARAM_INFO
	.align		4
.L_19:
        /*0048*/ 	.byte	0x04, 0x17
        /*004a*/ 	.short	(.L_21 - .L_20)
.L_20:
        /*004c*/ 	.word	0x00000000
        /*0050*/ 	.short	0x0002
        /*0052*/ 	.short	0x0010
        /*0054*/ 	.byte	0x00, 0xf4, 0x21, 0x00


	//----- nvinfo : EIATTR_KPARAM_INFO
	.align		4
.L_21:
        /*0058*/ 	.byte	0x04, 0x17
        /*005a*/ 	.short	(.L_23 - .L_22)
.L_22:
        /*005c*/ 	.word	0x00000000
        /*0060*/ 	.short	0x0001
        /*0062*/ 	.short	0x0008
        /*0064*/ 	.byte	0x00, 0xf4, 0x21, 0x00


	//----- nvinfo : EIATTR_KPARAM_INFO
	.align		4
.L_23:
        /*0068*/ 	.byte	0x04, 0x17
        /*006a*/ 	.short	(.L_25 - .L_24)
.L_24:
        /*006c*/ 	.word	0x00000000
        /*0070*/ 	.short	0x0000
        /*0072*/ 	.short	0x0000
        /*0074*/ 	.byte	0x00, 0xf4, 0x21, 0x00


	//----- nvinfo : EIATTR_SPARSE_MMA_MASK
	.align		4
.L_25:
        /*0078*/ 	.byte	0x03, 0x50
        /*007a*/ 	.short	0x0000


	//----- nvinfo : EIATTR_MAXREG_COUNT
	.align		4
        /*007c*/ 	.byte	0x03, 0x1b
        /*007e*/ 	.short	0x00ff


	//----- nvinfo : EIATTR_EXIT_INSTR_OFFSETS
	.align		4
        /*0080*/ 	.byte	0x04, 0x1c
        /*0082*/ 	.short	(.L_27 - .L_26)


	//   ....[0]....
.L_26:
        /*0084*/ 	.word	0x00000b20


	//----- nvinfo : EIATTR_REQNTID
	.align		4
.L_27:
        /*0088*/ 	.byte	0x04, 0x10
        /*008a*/ 	.short	(.L_29 - .L_28)
.L_28:
        /*008c*/ 	.word	0x00000100
        /*0090*/ 	.word	0x00000001
        /*0094*/ 	.word	0x00000001


	//----- nvinfo : EIATTR_CRS_STACK_SIZE
	.align		4
.L_29:
        /*0098*/ 	.byte	0x04, 0x1e
        /*009a*/ 	.short	(.L_31 - .L_30)
.L_30:
        /*009c*/ 	.word	0x00000000


	//----- nvinfo : EIATTR_CBANK_PARAM_SIZE
	.align		4
.L_31:
        /*00a0*/ 	.byte	0x03, 0x19
        /*00a2*/ 	.short	0x0034


	//----- nvinfo : EIATTR_PARAM_CBANK
	.align		4
        /*00a4*/ 	.byte	0x04, 0x0a
        /*00a6*/ 	.short	(.L_33 - .L_32)
	.align		4
.L_32:
        /*00a8*/ 	.word	index@(.nv.constant0.triton_poi_fused__native_batch_norm_legit_no_training_mul_softplus_tanh_4)
        /*00ac*/ 	.short	0x0210
        /*00ae*/ 	.short	0x0034


	//----- nvinfo : EIATTR_SW_WAR
	.align		4
.L_33:
        /*00b0*/ 	.byte	0x04, 0x36
        /*00b2*/ 	.short	(.L_35 - .L_34)
.L_34:
        /*00b4*/ 	.word	0x00000008
.L_35:


//--------------------- .nv.callgraph             --------------------------
	.section	.nv.callgraph,"",@"SHT_CUDA_CALLGRAPH"
	.align	4
	.sectionentsize	8
	.align		4
        /*0000*/ 	.word	0x00000000
	.align		4
        /*0004*/ 	.word	0xffffffff
	.align		4
        /*0008*/ 	.word	0x00000000
	.align		4
        /*000c*/ 	.word	0xfffffffe
	.align		4
        /*0010*/ 	.word	0x00000000
	.align		4
        /*0014*/ 	.word	0xfffffffd
	.align		4
        /*0018*/ 	.word	0x00000000
	.align		4
        /*001c*/ 	.word	0xfffffffc


//--------------------- .nv.constant4             --------------------------
	.section	.nv.constant4,"a",@progbits
	.align	8
	.align		8
.nv.constant4:
        /*0000*/ 	.dword	_$_str
	.align		8
        /*0008*/ 	.dword	_$_str_$_2


//--------------------- .text.triton_poi_fused__native_batch_norm_legit_no_training_mul_softplus_tanh_4 --------------------------
	.section	.text.triton_poi_fused__native_batch_norm_legit_no_training_mul_softplus_tanh_4,"ax",@progbits
	.align	128
        .global         triton_poi_fused__native_batch_norm_legit_no_training_mul_softplus_tanh_4
        .type           triton_poi_fused__native_batch_norm_legit_no_training_mul_softplus_tanh_4,@function
        .size           triton_poi_fused__native_batch_norm_legit_no_training_mul_softplus_tanh_4,(.L_x_11 - triton_poi_fused__native_batch_norm_legit_no_training_mul_softplus_tanh_4)
        .other          triton_poi_fused__native_batch_norm_legit_no_training_mul_softplus_tanh_4,@"STO_CUDA_ENTRY STV_DEFAULT"
triton_poi_fused__native_batch_norm_legit_no_training_mul_softplus_tanh_4:
.text.triton_poi_fused__native_batch_norm_legit_no_training_mul_softplus_tanh_4:
[----:B------:R-:W0:Y:S01]  /*0000*/  LDC R1, c[0x0][0x28] ;  /* 0x00000a00ff017b82 */ /* 0x000e220000000800 */
[----:B------:R-:W1:Y:S07]  /*0010*/  S2R R0, SR_TID.X ;  /* 0x0000000000007919 */ /* 0x000e6e0000002100 */
[----:B------:R-:W2:Y:S01]  /*0020*/  LDC.64 R4, c[0x0][0x228] ;  /* 0x00008a00ff047b82 */ /* 0x000ea20000000a00 */
[----:B------:R-:W-:Y:S01]  /*0030*/  ULDC.64 UR4, c[0x0][0x208] ;  /* 0x0000820000047ab9 */ /* 0x000fe20000000a00 */
[----:B------:R-:W3:Y:S06]  /*0040*/  S2R R7, SR_CTAID.X ;  /* 0x0000000000077919 */ /* 0x000eec0000002500 */
[----:B------:R-:W4:Y:S08]  /*0050*/  LDC.64 R8, c[0x0][0x220] ;  /* 0x00008800ff087b82 */ /* 0x000f300000000a00 */
[----:B------:R-:W5:Y:S08]  /*0060*/  LDC.64 R10, c[0x0][0x230] ;  /* 0x00008c00ff0a7b82 */ /* 0x000f700000000a00 */
[----:B------:R-:W5:Y:S01]  /*0070*/  LDC.64 R12, c[0x0][0x238] ;  /* 0x00008e00ff0c7b82 */ /* 0x000f620000000a00 */
[----:B-1----:R-:W-:-:S02]  /*0080*/  SHF.L.U32 R0, R0, 0x1, RZ ;  /* 0x0000000100007819 */ /* 0x002fc400000006ff */
[----:B---3--:R-:W-:Y:S02]  /*0090*/  SHF.R.S32.HI R3, RZ, 0x16, R7 ;  /* 0x00000016ff037819 */ /* 0x008fe40000011407 */
[----:B------:R-:W-:Y:S02]  /*00a0*/  LOP3.LUT R0, R0, 0x1fe, RZ, 0xc0, !PT ;  /* 0x000001fe00007812 */ /* 0x000fe400078ec0ff */
[----:B------:R-:W-:Y:S02]  /*00b0*/  SGXT R3, R3, 0x1 ;  /* 0x000000010303781a */ /* 0x000fe40000000200 */
[----:B------:R-:W-:Y:S02]  /*00c0*/  LEA R2, R7, R0, 0x9 ;  /* 0x0000000007027211 */ /* 0x000fe400078e48ff */
[----:B------:R-:W1:Y:S02]  /*00d0*/  LDC.64 R6, c[0x0][0x218] ;  /* 0x00008600ff067b82 */ /* 0x000e640000000a00 */
[----:B------:R-:W-:-:S04]  /*00e0*/  LEA.HI R3, R3, R2, RZ, 0x6 ;  /* 0x0000000203037211 */ /* 0x000fc800078f30ff */
[----:B------:R-:W-:-:S04]  /*00f0*/  LOP3.LUT R3, R3, 0xffffffc0, RZ, 0xc0, !PT ;  /* 0xffffffc003037812 */ /* 0x000fc800078ec0ff */
[----:B------:R-:W-:-:S05]  /*0100*/  IADD3 R3, R2, -R3, RZ ;  /* 0x8000000302037210 */ /* 0x000fca0007ffe0ff */
[----:B--2---:R-:W-:-:S06]  /*0110*/  IMAD.WIDE R4, R3, 0x4, R4 ;  /* 0x0000000403047825 */ /* 0x004fcc00078e0204 */
[----:B------:R-:W2:Y:S01]  /*0120*/  LDG.E.EL.64 R4, desc[UR4][R4.64] ;  /* 0x0000000404047981 */ /* 0x000ea2000c2e1b00 */
[----:B----4-:R-:W-:-:S04]  /*0130*/  IMAD.WIDE R8, R3, 0x4, R8 ;  /* 0x0000000403087825 */ /* 0x010fc800078e0208 */
[----:B-1----:R-:W-:Y:S02]  /*0140*/  IMAD.WIDE R6, R2, 0x4, R6 ;  /* 0x0000000402067825 */ /* 0x002fe400078e0206 */
[----:B------:R-:W3:Y:S02]  /*0150*/  LDG.E.EL.64 R8, desc[UR4][R8.64] ;  /* 0x0000000408087981 */ /* 0x000ee4000c2e1b00 */
[C---:B-----5:R-:W-:Y:S02]  /*0160*/  IMAD.WIDE R10, R3.reuse, 0x4, R10 ;  /* 0x00000004030a7825 */ /* 0x060fe400078e020a */
[----:B------:R-:W3:Y:S02]  /*0170*/  LDG.E.64 R6, desc[UR4][R6.64] ;  /* 0x0000000406067981 */ /* 0x000ee4000c1e1b00 */
[----:B0-----:R-:W-:Y:S02]  /*0180*/  IMAD.WIDE R12, R3, 0x4, R12 ;  /* 0x00000004030c7825 */ /* 0x001fe400078e020c */
[----:B------:R-:W4:Y:S04]  /*0190*/  LDG.E.EL.64 R10, desc[UR4][R10.64] ;  /* 0x000000040a0a7981 */ /* 0x000f28000c2e1b00 */
[----:B------:R-:W4:Y:S01]  /*01a0*/  LDG.E.EL.64 R12, desc[UR4][R12.64] ;  /* 0x000000040c0c7981 */ /* 0x000f22000c2e1b00 */
[----:B------:R-:W-:Y:S01]  /*01b0*/  HFMA2.MMA R0, -RZ, RZ, 1.625, 0 ;  /* 0x3e800000ff007435 */ /* 0x000fe200000001ff */
[----:B------:R-:W-:Y:S01]  /*01c0*/  BSSY B0, `(.L_x_0) ;  /* 0x0000057000007945 */ /* 0x000fe20003800000 */
[----:B--2---:R-:W-:Y:S01]  /*01d0*/  FADD R4, R4, 9.9999997473787516356e-06 ;  /* 0x3727c5ac04047421 */ /* 0x004fe20000000000 */
[----:B------:R-:W-:-:S03]  /*01e0*/  FADD R5, R5, 9.9999997473787516356e-06 ;  /* 0x3727c5ac05057421 */ /* 0x000fc60000000000 */
[----:B------:R-:W0:Y:S08]  /*01f0*/  MUFU.SQRT R3, R4 ;  /* 0x0000000400037308 */ /* 0x000e300000002000 */
[----:B------:R-:W1:Y:S01]  /*0200*/  MUFU.SQRT R14, R5 ;  /* 0x00000005000e7308 */ /* 0x000e620000002000 */
[C---:B0-----:R-:W-:Y:S02]  /*0210*/  FSETP.GT.AND P0, PT, R3.reuse, 8.50705917302346158658e+37, PT ;  /* 0x7e8000000300780b */ /* 0x041fe40003f04000 */
[----:B------:R-:W-:-:S02]  /*0220*/  FSETP.GEU.AND P2, PT, R3, 1.175494350822287508e-38, PT ;  /* 0x008000000300780b */ /* 0x000fc40003f4e000 */
[C---:B-1----:R-:W-:Y:S02]  /*0230*/  FSETP.GT.AND P1, PT, R14.reuse, 8.50705917302346158658e+37, PT ;  /* 0x7e8000000e00780b */ /* 0x042fe40003f24000 */
[----:B------:R-:W-:-:S07]  /*0240*/  FSETP.GEU.AND P3, PT, R14, 1.175494350822287508e-38, PT ;  /* 0x008000000e00780b */ /* 0x000fce0003f6e000 */
[----:B------:R-:W-:-:S04]  /*0250*/  @P0 FMUL R3, R3, 0.25 ;  /* 0x3e80000003030820 */ /* 0x000fc80000400000 */
[----:B------:R-:W-:Y:S01]  /*0260*/  @!P2 FMUL R3, R3, 16777216 ;  /* 0x4b8000000303a820 */ /* 0x000fe20000400000 */
[----:B------:R-:W-:-:S04]  /*0270*/  @P1 FMUL R14, R14, 0.25 ;  /* 0x3e8000000e0e1820 */ /* 0x000fc80000400000 */
[----:B------:R-:W-:Y:S01]  /*0280*/  @!P3 FMUL R14, R14, 16777216 ;  /* 0x4b8000000e0eb820 */ /* 0x000fe20000400000 */
[----:B------:R-:W0:Y:S01]  /*0290*/  MUFU.RCP R3, R3 ;  /* 0x0000000300037308 */ /* 0x000e220000001000 */
[----:B------:R-:W-:-:S07]  /*02a0*/  FSEL R4, R0, 1, P0 ;  /* 0x3f80000000047808 */ /* 0x000fce0000000000 */
[----:B------:R-:W1:Y:S01]  /*02b0*/  MUFU.RCP R14, R14 ;  /* 0x0000000e000e7308 */ /* 0x000e620000001000 */
[----:B------:R-:W-:Y:S01]  /*02c0*/  FSEL R15, R0, 1, P1 ;  /* 0x3f800000000f7808 */ /* 0x000fe20000800000 */
[----:B------:R-:W-:Y:S01]  /*02d0*/  @!P2 FMUL R4, R4, 16777216 ;  /* 0x4b8000000404a820 */ /* 0x000fe20000400000 */
[----:B---3--:R-:W-:-:S03]  /*02e0*/  FADD R6, R6, -R8 ;  /* 0x8000000806067221 */ /* 0x008fc60000000000 */
[----:B------:R-:W-:Y:S01]  /*02f0*/  @!P3 FMUL R15, R15, 16777216 ;  /* 0x4b8000000f0fb820 */ /* 0x000fe20000400000 */
[----:B0-----:R-:W-:Y:S01]  /*0300*/  FMUL R5, R3, R4 ;  /* 0x0000000403057220 */ /* 0x001fe20000400000 */
[----:B------:R-:W-:-:S03]  /*0310*/  FADD R7, R7, -R9 ;  /* 0x8000000907077221 */ /* 0x000fc60000000000 */
[----:B------:R-:W-:Y:S01]  /*0320*/  FMUL R5, R6, R5 ;  /* 0x0000000506057220 */ /* 0x000fe20000400000 */
[----:B-1----:R-:W-:-:S03]  /*0330*/  FMUL R4, R14, R15 ;  /* 0x0000000f0e047220 */ /* 0x002fc60000400000 */
[----:B----4-:R-:W-:Y:S01]  /*0340*/  FFMA R10, R10, R5, R12 ;  /* 0x000000050a0a7223 */ /* 0x010fe2000000000c */
[----:B------:R-:W-:-:S03]  /*0350*/  FMUL R4, R7, R4 ;  /* 0x0000000407047220 */ /* 0x000fc60000400000 */
[----:B------:R-:W-:Y:S01]  /*0360*/  FMUL R5, R10, 1.4426950216293334961 ;  /* 0x3fb8aa3b0a057820 */ /* 0x000fe20000400000 */
[----:B------:R-:W-:-:S04]  /*0370*/  FFMA R11, R11, R4, R13 ;  /* 0x000000040b0b7223 */ /* 0x000fc8000000000d */
[----:B------:R-:W-:Y:S01]  /*0380*/  FMUL R7, R11, 1.4426950216293334961 ;  /* 0x3fb8aa3b0b077820 */ /* 0x000fe20000400000 */
[----:B------:R-:W-:-:S04]  /*0390*/  FSETP.GEU.AND P0, PT, R5, -126, PT ;  /* 0xc2fc00000500780b */ /* 0x000fc80003f0e000 */
[----:B------:R-:W-:-:S09]  /*03a0*/  FSETP.GEU.AND P1, PT, R7, -126, PT ;  /* 0xc2fc00000700780b */ /* 0x000fd20003f2e000 */
[----:B------:R-:W-:-:S04]  /*03b0*/  @!P0 FMUL R5, R5, 0.5 ;  /* 0x3f00000005058820 */ /* 0x000fc80000400000 */
[----:B------:R-:W-:Y:S01]  /*03c0*/  @!P1 FMUL R7, R7, 0.5 ;  /* 0x3f00000007079820 */ /* 0x000fe20000400000 */
[----:B------:R-:W0:Y:S08]  /*03d0*/  MUFU.EX2 R3, R5 ;  /* 0x0000000500037308 */ /* 0x000e300000000800 */
[----:B------:R-:W1:Y:S01]  /*03e0*/  MUFU.EX2 R4, R7 ;  /* 0x0000000700047308 */ /* 0x000e620000000800 */
[----:B0-----:R-:W-:-:S04]  /*03f0*/  @!P0 FMUL R3, R3, R3 ;  /* 0x0000000303038220 */ /* 0x001fc80000400000 */
[----:B------:R-:W-:Y:S01]  /*0400*/  FADD.FTZ.RZ R6, R3, 1 ;  /* 0x3f80000003067421 */ /* 0x000fe2000001c000 */
[----:B-1----:R-:W-:-:S04]  /*0410*/  @!P1 FMUL R4, R4, R4 ;  /* 0x0000000404049220 */ /* 0x002fc80000400000 */
[----:B------:R-:W-:Y:S01]  /*0420*/  IADD3 R6, R6, -0x3f400000, RZ ;  /* 0xc0c0000006067810 */ /* 0x000fe20007ffe0ff */
[----:B------:R-:W-:-:S03]  /*0430*/  FADD.FTZ.RZ R8, R4, 1 ;  /* 0x3f80000004087421 */ /* 0x000fc6000001c000 */
[----:B------:R-:W-:Y:S02]  /*0440*/  LOP3.LUT R6, R6, 0xff800000, RZ, 0xc0, !PT ;  /* 0xff80000006067812 */ /* 0x000fe400078ec0ff */
[----:B------:R-:W-:Y:S02]  /*0450*/  IADD3 R8, R8, -0x3f400000, RZ ;  /* 0xc0c0000008087810 */ /* 0x000fe40007ffe0ff */
[----:B------:R-:W-:Y:S02]  /*0460*/  IADD3 R9, -R6, 0x40800000, RZ ;  /* 0x4080000006097810 */ /* 0x000fe40007ffe1ff */
[----:B------:R-:W-:-:S04]  /*0470*/  LOP3.LUT R5, R8, 0xff800000, RZ, 0xc0, !PT ;  /* 0xff80000008057812 */ /* 0x000fc800078ec0ff */
[----:B------:R-:W-:Y:S01]  /*0480*/  IADD3 R13, -R5, 0x40800000, RZ ;  /* 0x40800000050d7810 */ /* 0x000fe20007ffe1ff */
[-C--:B------:R-:W-:Y:S01]  /*0490*/  FFMA.FTZ R7, R9, R0.reuse, -1 ;  /* 0xbf80000009077423 */ /* 0x080fe20000010000 */
[----:B------:R-:W-:Y:S02]  /*04a0*/  IADD3 R8, R3, -R6, RZ ;  /* 0x8000000603087210 */ /* 0x000fe40007ffe0ff */
[----:B------:R-:W-:Y:S01]  /*04b0*/  IADD3 R9, R4, -R5, RZ ;  /* 0x8000000504097210 */ /* 0x000fe20007ffe0ff */
[----:B------:R-:W-:Y:S01]  /*04c0*/  FFMA.FTZ R0, R13, R0, -1 ;  /* 0xbf8000000d007423 */ /* 0x000fe20000010000 */
[----:B------:R-:W-:Y:S01]  /*04d0*/  MOV R12, 0x3d39bf78 ;  /* 0x3d39bf78000c7802 */ /* 0x000fe20000000f00 */
[----:B------:R-:W-:Y:S02]  /*04e0*/  FADD R7, R8, R7 ;  /* 0x0000000708077221 */ /* 0x000fe40000000000 */
[----:B------:R-:W-:Y:S02]  /*04f0*/  FADD R0, R9, R0 ;  /* 0x0000000009007221 */ /* 0x000fe40000000000 */
[----:B------:R-:W-:-:S02]  /*0500*/  FFMA.FTZ R8, R7, -R12, 0.10546888411045074463 ;  /* 0x3dd8001207087423 */ /* 0x000fc4000001080c */
[C---:B------:R-:W-:Y:S02]  /*0510*/  FFMA.FTZ R9, R0.reuse, -R12, 0.10546888411045074463 ;  /* 0x3dd8001200097423 */ /* 0x040fe4000001080c */
[C---:B------:R-:W-:Y:S02]  /*0520*/  FFMA.FTZ R8, R7.reuse, R8, -0.13229703903198242188 ;  /* 0xbe0778e007087423 */ /* 0x040fe40000010008 */
[C---:B------:R-:W-:Y:S02]  /*0530*/  FFMA.FTZ R9, R0.reuse, R9, -0.13229703903198242188 ;  /* 0xbe0778e000097423 */ /* 0x040fe40000010009 */
[C---:B------:R-:W-:Y:S02]  /*0540*/  FFMA.FTZ R8, R7.reuse, R8, 0.14491446316242218018 ;  /* 0x3e14647507087423 */ /* 0x040fe40000010008 */
[----:B------:R-:W-:Y:S02]  /*0550*/  FFMA.FTZ R9, R0, R9, 0.14491446316242218018 ;  /* 0x3e14647500097423 */ /* 0x000fe40000010009 */
[----:B------:R-:W-:-:S02]  /*0560*/  FFMA.FTZ R8, R7, R8, -0.16641564667224884033 ;  /* 0xbe2a68dd07087423 */ /* 0x000fc40000010008 */
[C---:B------:R-:W-:Y:S02]  /*0570*/  FFMA.FTZ R9, R0.reuse, R9, -0.16641564667224884033 ;  /* 0xbe2a68dd00097423 */ /* 0x040fe40000010009 */
[C---:B------:R-:W-:Y:S02]  /*0580*/  FFMA.FTZ R8, R7.reuse, R8, 0.19988867640495300293 ;  /* 0x3e4caf9e07087423 */ /* 0x040fe40000010008 */
[C---:B------:R-:W-:Y:S02]  /*0590*/  FFMA.FTZ R9, R0.reuse, R9, 0.19988867640495300293 ;  /* 0x3e4caf9e00097423 */ /* 0x040fe40000010009 */
[----:B------:R-:W-:Y:S02]  /*05a0*/  FFMA.FTZ R8, R7, R8, -0.25000196695327758789 ;  /* 0xbe80004207087423 */ /* 0x000fe40000010008 */
[----:B------:R-:W-:Y:S01]  /*05b0*/  FFMA.FTZ R9, R0, R9, -0.25000196695327758789 ;  /* 0xbe80004200097423 */ /* 0x000fe20000010009 */
[----:B------:R-:W-:Y:S01]  /*05c0*/  ISETP.GE.U32.AND P2, PT, R3, 0x7f800000, PT ;  /* 0x7f8000000300780c */ /* 0x000fe20003f46070 */
[----:B------:R-:W-:-:S02]  /*05d0*/  FFMA.FTZ R8, R7, R8, 0.33333510160446166992 ;  /* 0x3eaaaae607087423 */ /* 0x000fc40000010008 */
[C---:B------:R-:W-:Y:S02]  /*05e0*/  FFMA.FTZ R9, R0.reuse, R9, 0.33333510160446166992 ;  /* 0x3eaaaae600097423 */ /* 0x040fe40000010009 */
[C---:B------:R-:W-:Y:S02]  /*05f0*/  FFMA.FTZ R8, R7.reuse, R8, -0.5 ;  /* 0xbf00000007087423 */ /* 0x040fe40000010008 */
[C---:B------:R-:W-:Y:S01]  /*0600*/  FFMA.FTZ R9, R0.reuse, R9, -0.5 ;  /* 0xbf00000000097423 */ /* 0x040fe20000010009 */
[----:B------:R-:W-:Y:S01]  /*0610*/  I2FP.F32.S32 R5, R5 ;  /* 0x0000000500057245 */ /* 0x000fe20000201400 */
[C---:B------:R-:W-:Y:S01]  /*0620*/  FMUL R8, R7.reuse, R8 ;  /* 0x0000000807087220 */ /* 0x040fe20000400000 */
[----:B------:R-:W-:Y:S01]  /*0630*/  I2FP.F32.S32 R6, R6 ;  /* 0x0000000600067245 */ /* 0x000fe20000201400 */
[C---:B------:R-:W-:Y:S02]  /*0640*/  FMUL R9, R0.reuse, R9 ;  /* 0x0000000900097220 */ /* 0x040fe40000400000 */
[----:B------:R-:W-:Y:S01]  /*0650*/  FFMA.FTZ R7, R7, R8, R7 ;  /* 0x0000000807077223 */ /* 0x000fe20000010007 */
[----:B------:R-:W-:Y:S01]  /*0660*/  FMUL R5, R5, 1.1920928955078125e-07 ;  /* 0x3400000005057820 */ /* 0x000fe20000400000 */
[----:B------:R-:W-:Y:S01]  /*0670*/  FFMA.FTZ R0, R0, R9, R0 ;  /* 0x0000000900007223 */ /* 0x000fe20000010000 */
[----:B------:R-:W-:Y:S01]  /*0680*/  FMUL R6, R6, 1.1920928955078125e-07 ;  /* 0x3400000006067820 */ /* 0x000fe20000400000 */
[----:B------:R-:W-:-:S02]  /*0690*/  FSETP.GT.AND P0, PT, R10, 20, PT ;  /* 0x41a000000a00780b */ /* 0x000fc40003f04000 */
[----:B------:R-:W-:Y:S01]  /*06a0*/  ISETP.GE.U32.AND P1, PT, R4, 0x7f800000, PT ;  /* 0x7f8000000400780c */ /* 0x000fe20003f26070 */
[----:B------:R-:W-:Y:S01]  /*06b0*/  FFMA.FTZ R0, R5, 0.69314718246459960938, R0 ;  /* 0x3f31721805007823 */ /* 0x000fe20000010000 */
[----:B------:R-:W-:Y:S01]  /*06c0*/  FFMA.FTZ R7, R6, 0.69314718246459960938, R7 ;  /* 0x3f31721806077823 */ /* 0x000fe20000010007 */
[----:B------:R-:W-:Y:S10]  /*06d0*/  @!P2 BRA `(.L_x_1) ;  /* 0x000000000014a947 */ /* 0x000ff40003800000 */
[C---:B------:R-:W-:Y:S02]  /*06e0*/  ISETP.GE.AND P2, PT, R3.reuse, -0x407fffff, PT ;  /* 0xbf8000010300780c */ /* 0x040fe40003f46270 */
[----:B------:R-:W-:-:S11]  /*06f0*/  FSETP.NEU.AND P3, PT, R3, RZ, PT ;  /* 0x000000ff0300720b */ /* 0x000fd60003f6d000 */
[----:B------:R-:W-:-:S05]  /*0700*/  @P2 MOV R6, 0x7f800000 ;  /* 0x7f80000000062802 */ /* 0x000fca0000000f00 */
[----:B------:R-:W-:-:S05]  /*0710*/  @P2 FFMA.FTZ R7, R3, R6, +INF ;  /* 0x7f80000003072423 */ /* 0x000fca0000010006 */
[----:B------:R-:W-:-:S07]  /*0720*/  FSEL R7, R7, -RZ, P3 ;  /* 0x800000ff07077208 */ /* 0x000fce0001800000 */
.L_x_1:
[----:B------:R-:W-:Y:S05]  /*0730*/  BSYNC B0 ;  /* 0x0000000000007941 */ /* 0x000fea0003800000 */
.L_x_0:
[----:B------:R-:W-:Y:S04]  /*0740*/  BSSY B0, `(.L_x_2) ;  /* 0x0000007000007945 */ /* 0x000fe80003800000 */
[----:B------:R-:W-:Y:S05]  /*0750*/  @!P1 BRA `(.L_x_3) ;  /* 0x0000000000149947 */ /* 0x000fea0003800000 */
[C---:B------:R-:W-:Y:S02]  /*0760*/  ISETP.GE.AND P1, PT, R4.reuse, -0x407fffff, PT ;  /* 0xbf8000010400780c */ /* 0x040fe40003f26270 */
[----:B------:R-:W-:-:S11]  /*0770*/  FSETP.NEU.AND P2, PT, R4, RZ, PT ;  /* 0x000000ff0400720b */ /* 0x000fd60003f4d000 */
[----:B------:R-:W-:-:S05]  /*0780*/  @P1 MOV R3, 0x7f800000 ;  /* 0x7f80000000031802 */ /* 0x000fca0000000f00 */
[----:B------:R-:W-:-:S05]  /*0790*/  @P1 FFMA.FTZ R0, R4, R3, +INF ;  /* 0x7f80000004001423 */ /* 0x000fca0000010003 */
[----:B------:R-:W-:-:S07]  /*07a0*/  FSEL R0, R0, -RZ, P2 ;  /* 0x800000ff00007208 */ /* 0x000fce0001000000 */
.L_x_3:
[----:B------:R-:W-:Y:S05]  /*07b0*/  BSYNC B0 ;  /* 0x0000000000007941 */ /* 0x000fea0003800000 */
.L_x_2:
[----:B------:R-:W-:Y:S01]  /*07c0*/  FSEL R7, R10, R7, P0 ;  /* 0x000000070a077208 */ /* 0x000fe20000000000 */
[----:B------:R-:W-:Y:S01]  /*07d0*/  BSSY B0, `(.L_x_4) ;  /* 0x0000017000007945 */ /* 0x000fe20003800000 */
[----:B------:R-:W-:-:S03]  /*07e0*/  FSETP.GT.AND P0, PT, R11, 20, PT ;  /* 0x41a000000b00780b */ /* 0x000fc60003f04000 */
[----:B------:R-:W-:Y:S01]  /*07f0*/  FADD.FTZ R6, |R7|, -RZ ;  /* 0x800000ff07067221 */ /* 0x000fe20000010200 */
[----:B------:R-:W-:-:S04]  /*0800*/  FSEL R3, R11, R0, P0 ;  /* 0x000000000b037208 */ /* 0x000fc80000000000 */
[----:B------:R-:W-:-:S13]  /*0810*/  FSETP.GE.AND P1, PT, R6, 0.60000002384185791016, PT ;  /* 0x3f19999a0600780b */ /* 0x000fda0003f26000 */
[----:B------:R-:W-:Y:S05]  /*0820*/  @!P1 BRA `(.L_x_5) ;  /* 0x0000000000289947 */ /* 0x000fea0003800000 */
[C---:B------:R-:W-:Y:S01]  /*0830*/  FMUL R0, R6.reuse, 2.8853900432586669922 ;  /* 0x4038aa3b06007820 */ /* 0x040fe20000400000 */
[----:B------:R-:W-:Y:S01]  /*0840*/  HFMA2.MMA R5, -RZ, RZ, 1.875, 0 ;  /* 0x3f800000ff057435 */ /* 0x000fe200000001ff */
[----:B------:R-:W-:-:S04]  /*0850*/  FSETP.GE.AND P0, PT, R6, 9.010913848876953125, PT ;  /* 0x41102cb40600780b */ /* 0x000fc80003f06000 */
[----:B------:R-:W0:Y:S02]  /*0860*/  MUFU.EX2 R0, R0 ;  /* 0x0000000000007308 */ /* 0x000e240000000800 */
[----:B0-----:R-:W-:-:S06]  /*0870*/  FADD R4, R0, 1 ;  /* 0x3f80000000047421 */ /* 0x001fcc0000000000 */
[----:B------:R-:W0:Y:S02]  /*0880*/  MUFU.RCP R4, R4 ;  /* 0x0000000400047308 */ /* 0x000e240000001000 */
[----:B0-----:R-:W-:-:S05]  /*0890*/  FFMA.FTZ R5, R4, -2, R5 ;  /* 0xc000000004057823 */ /* 0x001fca0000010005 */
[----:B------:R-:W-:-:S04]  /*08a0*/  FSEL R5, R5, 1, !P0 ;  /* 0x3f80000005057808 */ /* 0x000fc80004000000 */
[----:B------:R-:W-:Y:S01]  /*08b0*/  LOP3.LUT R5, R5, 0x80000000, R7, 0xf8, !PT ;  /* 0x8000000005057812 */ /* 0x000fe200078ef807 */
[----:B------:R-:W-:Y:S06]  /*08c0*/  BRA `(.L_x_6) ;  /* 0x00000000001c7947 */ /* 0x000fec0003800000 */
.L_x_5:
[----:B------:R-:W-:Y:S01]  /*08d0*/  MOV R0, 0x3c80f082 ;  /* 0x3c80f08200007802 */ /* 0x000fe20000000f00 */
[----:B------:R-:W-:-:S04]  /*08e0*/  FMUL R5, R7, R7 ;  /* 0x0000000707057220 */ /* 0x000fc80000400000 */
[----:B------:R-:W-:-:S04]  /*08f0*/  FFMA.FTZ R0, R5, R0, -0.052303962409496307373 ;  /* 0xbd563cae05007423 */ /* 0x000fc80000010000 */
[----:B------:R-:W-:-:S04]  /*0900*/  FFMA.FTZ R0, R5, R0, 0.1331529766321182251 ;  /* 0x3e08594105007423 */ /* 0x000fc80000010000 */
[----:B------:R-:W-:-:S04]  /*0910*/  FFMA.FTZ R0, R5, R0, -0.33332768082618713379 ;  /* 0xbeaaa9ed05007423 */ /* 0x000fc80000010000 */
[----:B------:R-:W-:-:S04]  /*0920*/  FFMA.FTZ R0, R5, R0, RZ ;  /* 0x0000000005007223 */ /* 0x000fc800000100ff */
[----:B------:R-:W-:-:S07]  /*0930*/  FFMA.FTZ R5, R7, R0, R7 ;  /* 0x0000000007057223 */ /* 0x000fce0000010007 */
.L_x_6:
[----:B------:R-:W-:Y:S05]  /*0940*/  BSYNC B0 ;  /* 0x0000000000007941 */ /* 0x000fea0003800000 */
.L_x_4:
[----:B------:R-:W-:Y:S01]  /*0950*/  FADD.FTZ R8, |R3|, -RZ ;  /* 0x800000ff03087221 */ /* 0x000fe20000010200 */
[----:B------:R-:W-:Y:S01]  /*0960*/  BSSY B0, `(.L_x_7) ;  /* 0x0000015000007945 */ /* 0x000fe20003800000 */
[----:B------:R-:W-:-:S03]  /*0970*/  SHF.R.S32.HI R9, RZ, 0x1f, R2 ;  /* 0x0000001fff097819 */ /* 0x000fc60000011402 */
        /* <DEDUP_REMOVED lines=12> */
.L_x_8:
[----:B------:R-:W-:Y:S01]  /*0a40*/  MOV R0, 0x3c80f082 ;  /* 0x3c80f08200007802 */ /* 0x000fe20000000f00 */
[----:B------:R-:W-:-:S04]  /*0a50*/  FMUL R7, R3, R3 ;  /* 0x0000000303077220 */ /* 0x000fc80000400000 */
[----:B------:R-:W-:-:S04]  /*0a60*/  FFMA.FTZ R0, R7, R0, -0.052303962409496307373 ;  /* 0xbd563cae07007423 */ /* 0x000fc80000010000 */
[----:B------:R-:W-:-:S04]  /*0a70*/  FFMA.FTZ R0, R7, R0, 0.1331529766321182251 ;  /* 0x3e08594107007423 */ /* 0x000fc80000010000 */
[----:B------:R-:W-:-:S04]  /*0a80*/  FFMA.FTZ R0, R7, R0, -0.33332768082618713379 ;  /* 0xbeaaa9ed07007423 */ /* 0x000fc80000010000 */
[----:B------:R-:W-:-:S04]  /*0a90*/  FFMA.FTZ R0, R7, R0, RZ ;  /* 0x0000000007007223 */ /* 0x000fc800000100ff */
[----:B------:R-:W-:-:S07]  /*0aa0*/  FFMA.FTZ R0, R3, R0, R3 ;  /* 0x0000000003007223 */ /* 0x000fce0000010003 */
.L_x_9:
[----:B------:R-:W-:Y:S05]  /*0ab0*/  BSYNC B0 ;  /* 0x0000000000007941 */ /* 0x000fea0003800000 */
.L_x_7:
[----:B------:R-:W-:Y:S01]  /*0ac0*/  ULDC.64 UR6, c[0x0][0x210] ;  /* 0x0000840000067ab9 */ /* 0x000fe20000000a00 */
[----:B------:R-:W-:Y:S01]  /*0ad0*/  FMUL R10, R10, R5 ;  /* 0x000000050a0a7220 */ /* 0x000fe20000400000 */
[----:B------:R-:W-:Y:S01]  /*0ae0*/  LEA R4, P0, R2, UR6, 0x2 ;  /* 0x0000000602047c11 */ /* 0x000fe2000f8010ff */
[----:B------:R-:W-:-:S03]  /*0af0*/  FMUL R11, R11, R0 ;  /* 0x000000000b0b7220 */ /* 0x000fc60000400000 */
[----:B------:R-:W-:-:S05]  /*0b00*/  LEA.HI.X R5, R2, UR7, R9, 0x2, P0 ;  /* 0x0000000702057c11 */ /* 0x000fca00080f1409 */
[----:B------:R-:W-:Y:S01]  /*0b10*/  STG.E.64 desc[UR4][R4.64], R10 ;  /* 0x0000000a04007986 */ /* 0x000fe2000c101b04 */
[----:B------:R-:W-:Y:S05]  /*0b20*/  EXIT ;  /* 0x000000000000794d */ /* 0x000fea0003800000 */
.L_x_10:
[----:B------:R-:W-:-:S00]  /*0b30*/  BRA `(.L_x_10) ;  /* 0xfffffffc00fc7947 */ /* 0x000fc0000383ffff */
[----:B------:R-:W-:-:S00]  /*0b40*/  NOP ;  /* 0x0000000000007918 */ /* 0x000fc00000000000 */
        /* <DEDUP_REMOVED lines=11> */
.L_x_11:


//--------------------- .nv.global.init           --------------------------
	.section	.nv.global.init,"aw",@progbits
.nv.global.init:
	.type		_$_str,@object
	.size		_$_str,(_$_str_$_2 - _$_str)
_$_str:
        /*0000*/ 	.byte	0x5f, 0x5f, 0x43, 0x55, 0x44, 0x41, 0x5f, 0x46, 0x54, 0x5a, 0x00
	.type		_$_str_$_2,@object
	.size		_$_str_$_2,(.L_1 - _$_str_$_2)
_$_str_$_2:
        /*000b*/ 	.byte	0x5f, 0x5f, 0x43, 0x55, 0x44, 0x41, 0x5f, 0x50, 0x52, 0x45, 0x43, 0x5f, 0x53, 0x51, 0x52, 0x54
        /*001b*/ 	.byte	0x00
.L_1:


//--------------------- .nv.constant0.triton_poi_fused__native_batch_norm_legit_no_training_mul_softplus_tanh_4 --------------------------
	.section	.nv.constant0.triton_poi_fused__native_batch_norm_legit_no_training_mul_softplus_tanh_4,"a",@progbits
	.sectionflags	@""
	.align	4
.nv.constant0.triton_poi_fused__native_batch_norm_legit_no_training_mul_softplus_tanh_4:
	.zero		580
